	.headerflags	@"EF_CUDA_TEXMODE_UNIFIED EF_CUDA_64BIT_ADDRESS EF_CUDA_ACCELERATORS EF_CUDA_SM90 EF_CUDA_VIRTUAL_SM(EF_CUDA_SM90)"
	.elftype	@"ET_EXEC"


//--------------------- .nv.info                  --------------------------
	.section	.nv.info,"",@"SHT_CUDA_INFO"
	.align	4


	//----- nvinfo : EIATTR_REGCOUNT
	.align		4
        /*0000*/ 	.byte	0x04, 0x2f
        /*0002*/ 	.short	(.L_1 - .L_0)
	.align		4
.L_0:
        /*0004*/ 	.word	index@(triton_poi_fused_8)
        /*0008*/ 	.word	0x0000001e


	//----- nvinfo : EIATTR_MIN_STACK_SIZE
	.align		4
.L_1:
        /*000c*/ 	.byte	0x04, 0x12
        /*000e*/ 	.short	(.L_3 - .L_2)
	.align		4
.L_2:
        /*0010*/ 	.word	index@(triton_poi_fused_8)
        /*0014*/ 	.word	0x00000000


	//----- nvinfo : EIATTR_FRAME_SIZE
	.align		4
.L_3:
        /*0018*/ 	.byte	0x04, 0x11
        /*001a*/ 	.short	(.L_5 - .L_4)
	.align		4
.L_4:
        /*001c*/ 	.word	index@(triton_poi_fused_8)
        /*0020*/ 	.word	0x00000000


	//----- nvinfo : EIATTR_MIN_STACK_SIZE
	.align		4
.L_5:
        /*0024*/ 	.byte	0x04, 0x12
        /*0026*/ 	.short	(.L_7 - .L_6)
	.align		4
.L_6:
        /*0028*/ 	.word	index@(triton_poi_fused_8)
        /*002c*/ 	.word	0x00000000
.L_7:


//--------------------- .nv.info.triton_poi_fused_8 --------------------------
	.section	.nv.info.triton_poi_fused_8,"",@"SHT_CUDA_INFO"
	.sectionflags	@""
	.align	4


	//----- nvinfo : EIATTR_CUDA_API_VERSION
	.align		4
        /*0000*/ 	.byte	0x04, 0x37
        /*0002*/ 	.short	(.L_9 - .L_8)
.L_8:
        /*0004*/ 	.word	0x0000007c


	//----- nvinfo : EIATTR_KPARAM_INFO
	.align		4
.L_9:
        /*0008*/ 	.byte	0x04, 0x17
        /*000a*/ 	.short	(.L_11 - .L_10)
.L_10:
        /*000c*/ 	.word	0x00000000
        /*0010*/ 	.short	0x0003
        /*0012*/ 	.short	0x0014
        /*0014*/ 	.byte	0x00, 0xf0, 0x11, 0x00


	//----- nvinfo : EIATTR_KPARAM_INFO
	.align		4
.L_11:
        /*0018*/ 	.byte	0x04, 0x17
        /*001a*/ 	.short	(.L_13 - .L_12)
.L_12:
        /*001c*/ 	.word	0x00000000
        /*0020*/ 	.short	0x0002
        /*0022*/ 	.short	0x0010
        /*0024*/ 	.byte	0x00, 0xf0, 0x11, 0x00


	//----- nvinfo : EIATTR_KPARAM_INFO
	.align		4
.L_13:
        /*0028*/ 	.byte	0x04, 0x17
        /*002a*/ 	.short	(.L_15 - .L_14)
.L_14:
        /*002c*/ 	.word	0x00000000
        /*0030*/ 	.short	0x0001
        /*0032*/ 	.short	0x0008
        /*0034*/ 	.byte	0x00, 0xf4, 0x21, 0x00


	//----- nvinfo : EIATTR_KPARAM_INFO
	.align		4
.L_15:
        /*0038*/ 	.byte	0x04, 0x17
        /*003a*/ 	.short	(.L_17 - .L_16)
.L_16:
        /*003c*/ 	.word	0x00000000
        /*0040*/ 	.short	0x0000
        /*0042*/ 	.short	0x0000
        /*0044*/ 	.byte	0x00, 0xf4, 0x21, 0x00


	//----- nvinfo : EIATTR_SPARSE_MMA_MASK
	.align		4
.L_17:
        /*0048*/ 	.byte	0x03, 0x50
        /*004a*/ 	.short	0x0000


	//----- nvinfo : EIATTR_MAXREG_COUNT
	.align		4
        /*004c*/ 	.byte	0x03, 0x1b
        /*004e*/ 	.short	0x00ff


	//----- nvinfo : EIATTR_EXIT_INSTR_OFFSETS
	.align		4
        /*0050*/ 	.byte	0x04, 0x1c
        /*0052*/ 	.short	(.L_19 - .L_18)


	//   ....[0]....
.L_18:
        /*0054*/ 	.word	0x000006c0


	//   ....[1]....
        /*0058*/ 	.word	0x00000710


	//----- nvinfo : EIATTR_REQNTID
	.align		4
.L_19:
        /*005c*/ 	.byte	0x04, 0x10
        /*005e*/ 	.short	(.L_21 - .L_20)
.L_20:
        /*0060*/ 	.word	0x00000080
        /*0064*/ 	.word	0x00000001
        /*0068*/ 	.word	0x00000001


	//----- nvinfo : EIATTR_CBANK_PARAM_SIZE
	.align		4
.L_21:
        /*006c*/ 	.byte	0x03, 0x19
        /*006e*/ 	.short	0x0018


	//----- nvinfo : EIATTR_PARAM_CBANK
	.align		4
        /*0070*/ 	.byte	0x04, 0x0a
        /*0072*/ 	.short	(.L_23 - .L_22)
	.align		4
.L_22:
        /*0074*/ 	.word	index@(.nv.constant0.triton_poi_fused_8)
        /*0078*/ 	.short	0x0210
        /*007a*/ 	.short	0x0018


	//----- nvinfo : EIATTR_SW_WAR
	.align		4
.L_23:
        /*007c*/ 	.byte	0x04, 0x36
        /*007e*/ 	.short	(.L_25 - .L_24)
.L_24:
        /*0080*/ 	.word	0x00000008
.L_25:


//--------------------- .nv.callgraph             --------------------------
	.section	.nv.callgraph,"",@"SHT_CUDA_CALLGRAPH"
	.align	4
	.sectionentsize	8
	.align		4
        /*0000*/ 	.word	0x00000000
	.align		4
        /*0004*/ 	.word	0xffffffff
	.align		4
        /*0008*/ 	.word	0x00000000
	.align		4
        /*000c*/ 	.word	0xfffffffe
	.align		4
        /*0010*/ 	.word	0x00000000
	.align		4
        /*0014*/ 	.word	0xfffffffd
	.align		4
        /*0018*/ 	.word	0x00000000
	.align		4
        /*001c*/ 	.word	0xfffffffc


//--------------------- .text.triton_poi_fused_8  --------------------------
	.section	.text.triton_poi_fused_8,"ax",@progbits
	.sectionflags	@"SHF_BARRIERS=1"
	.align	128
        .global         triton_poi_fused_8
        .type           triton_poi_fused_8,@function
        .size           triton_poi_fused_8,(.L_x_1 - triton_poi_fused_8)
        .other          triton_poi_fused_8,@"STO_CUDA_ENTRY STV_DEFAULT"
triton_poi_fused_8:
.text.triton_poi_fused_8:
[----:B------:R-:W0:Y:S01]  /*0000*/  LDC R1, c[0x0][0x28] ;  /* 0x00000a00ff017b82 */ /* 0x000e220000000800 */
[----:B------:R-:W1:Y:S07]  /*0010*/  S2R R19, SR_CTAID.Z ;  /* 0x0000000000137919 */ /* 0x000e6e0000002700 */
[----:B------:R-:W1:Y:S01]  /*0020*/  S2UR UR4, SR_CTAID.Y ;  /* 0x00000000000479c3 */ /* 0x000e620000002600 */
[----:B------:R-:W-:Y:S01]  /*0030*/  IMAD.MOV.U32 R14, RZ, RZ, RZ ;  /* 0x000000ffff0e7224 */ /* 0x000fe200078e00ff */
[----:B------:R-:W-:Y:S01]  /*0040*/  ULDC.64 UR6, c[0x0][0x208] ;  /* 0x0000820000067ab9 */ /* 0x000fe20000000a00 */
[----:B------:R-:W2:Y:S01]  /*0050*/  S2R R15, SR_CTAID.X ;  /* 0x00000000000f7919 */ /* 0x000ea20000002500 */
[----:B------:R-:W3:Y:S04]  /*0060*/  S2R R18, SR_TID.X ;  /* 0x0000000000127919 */ /* 0x000ee80000002100 */
[----:B------:R-:W1:Y:S08]  /*0070*/  LDC R0, c[0x0][0x10] ;  /* 0x00000400ff007b82 */ /* 0x000e700000000800 */
[----:B------:R-:W4:Y:S01]  /*0080*/  LDC.64 R16, c[0x0][0x210] ;  /* 0x00008400ff107b82 */ /* 0x000f220000000a00 */
[----:B-1----:R-:W-:-:S02]  /*0090*/  IMAD R19, R19, R0, UR4 ;  /* 0x0000000413137e24 */ /* 0x002fc4000f8e0200 */
[----:B--2---:R-:W-:Y:S02]  /*00a0*/  IMAD.SHL.U32 R15, R15, 0x10, RZ ;  /* 0x000000100f0f7824 */ /* 0x004fe400078e00ff */
[----:B------:R-:W-:Y:S01]  /*00b0*/  IMAD.SHL.U32 R19, R19, 0x40, RZ ;  /* 0x0000004013137824 */ /* 0x000fe200078e00ff */
[----:B---3--:R-:W-:Y:S02]  /*00c0*/  SHF.R.U32.HI R0, RZ, 0x4, R18 ;  /* 0x00000004ff007819 */ /* 0x008fe40000011612 */
[----:B------:R-:W-:Y:S02]  /*00d0*/  LOP3.LUT R4, R15, 0xf, R18, 0xf8, !PT ;  /* 0x0000000f0f047812 */ /* 0x000fe400078ef812 */
[----:B------:R-:W-:Y:S02]  /*00e0*/  SGXT.U32 R0, R0, 0x3 ;  /* 0x000000030000781a */ /* 0x000fe40000000000 */
[----:B------:R-:W-:Y:S02]  /*00f0*/  ISETP.GE.AND P0, PT, R4, 0x9, PT ;  /* 0x000000090400780c */ /* 0x000fe40003f06270 */
[----:B------:R-:W-:-:S02]  /*0100*/  LOP3.LUT R3, R19, 0x8, R0, 0xfe, !PT ;  /* 0x0000000813037812 */ /* 0x000fc400078efe00 */
[----:B------:R-:W-:Y:S02]  /*0110*/  LOP3.LUT R2, R19, R0, RZ, 0xfc, !PT ;  /* 0x0000000013027212 */ /* 0x000fe400078efcff */
[C---:B------:R-:W-:Y:S01]  /*0120*/  ISETP.LT.AND P2, PT, R3.reuse, 0x64000, !P0 ;  /* 0x000640000300780c */ /* 0x040fe20004741270 */
[--C-:B------:R-:W-:Y:S01]  /*0130*/  IMAD R3, R3, 0x9, R4.reuse ;  /* 0x0000000903037824 */ /* 0x100fe200078e0204 */
[----:B------:R-:W-:Y:S01]  /*0140*/  LOP3.LUT R6, R19, 0x10, R0, 0xfe, !PT ;  /* 0x0000001013067812 */ /* 0x000fe200078efe00 */
[C---:B------:R-:W-:Y:S01]  /*0150*/  IMAD R5, R2.reuse, 0x9, R4 ;  /* 0x0000000902057824 */ /* 0x040fe200078e0204 */
[----:B------:R-:W-:Y:S02]  /*0160*/  LOP3.LUT R7, R19, 0x18, R0, 0xfe, !PT ;  /* 0x0000001813077812 */ /* 0x000fe400078efe00 */
[----:B------:R-:W-:Y:S01]  /*0170*/  ISETP.LT.AND P1, PT, R2, 0x64000, !P0 ;  /* 0x000640000200780c */ /* 0x000fe20004721270 */
[----:B----4-:R-:W-:Y:S01]  /*0180*/  IMAD.WIDE R2, R3, 0x4, R16 ;  /* 0x0000000403027825 */ /* 0x010fe200078e0210 */
[----:B------:R-:W-:-:S02]  /*0190*/  ISETP.LT.AND P6, PT, R6, 0x64000, !P0 ;  /* 0x000640000600780c */ /* 0x000fc400047c1270 */
[----:B------:R-:W-:Y:S02]  /*01a0*/  LOP3.LUT R8, R19, 0x20, R0, 0xfe, !PT ;  /* 0x0000002013087812 */ /* 0x000fe400078efe00 */
[----:B------:R-:W-:Y:S01]  /*01b0*/  ISETP.LT.AND P5, PT, R7, 0x64000, !P0 ;  /* 0x000640000700780c */ /* 0x000fe200047a1270 */
[----:B------:R1:W2:Y:S01]  /*01c0*/  @P2 LDG.E.EL R14, desc[UR6][R2.64] ;  /* 0x00000006020e2981 */ /* 0x0002a2000c2e1900 */
[----:B------:R-:W-:Y:S02]  /*01d0*/  LOP3.LUT R4, R19, 0x28, R0, 0xfe, !PT ;  /* 0x0000002813047812 */ /* 0x000fe400078efe00 */
[----:B------:R-:W-:Y:S02]  /*01e0*/  LOP3.LUT R6, R19, 0x30, R0, 0xfe, !PT ;  /* 0x0000003013067812 */ /* 0x000fe400078efe00 */
[----:B------:R-:W-:Y:S02]  /*01f0*/  LOP3.LUT R7, R19, 0x38, R0, 0xfe, !PT ;  /* 0x0000003813077812 */ /* 0x000fe400078efe00 */
[----:B------:R-:W-:-:S02]  /*0200*/  ISETP.LT.AND P4, PT, R8, 0x64000, !P0 ;  /* 0x000640000800780c */ /* 0x000fc40004781270 */
[----:B------:R-:W-:Y:S02]  /*0210*/  ISETP.LT.AND P3, PT, R4, 0x64000, !P0 ;  /* 0x000640000400780c */ /* 0x000fe40004761270 */
[----:B------:R-:W-:Y:S02]  /*0220*/  ISETP.LT.AND P2, PT, R6, 0x64000, !P0 ;  /* 0x000640000600780c */ /* 0x000fe40004741270 */
[----:B------:R-:W-:Y:S01]  /*0230*/  ISETP.LT.AND P0, PT, R7, 0x64000, !P0 ;  /* 0x000640000700780c */ /* 0x000fe20004701270 */
[C---:B------:R-:W-:Y:S02]  /*0240*/  VIADD R7, R5.reuse, 0x90 ;  /* 0x0000009005077836 */ /* 0x040fe40000000000 */
[C---:B------:R-:W-:Y:S02]  /*0250*/  VIADD R9, R5.reuse, 0xd8 ;  /* 0x000000d805097836 */ /* 0x040fe40000000000 */
[C---:B------:R-:W-:Y:S02]  /*0260*/  VIADD R11, R5.reuse, 0x120 ;  /* 0x00000120050b7836 */ /* 0x040fe40000000000 */
[----:B------:R-:W-:-:S02]  /*0270*/  VIADD R13, R5, 0x168 ;  /* 0x00000168050d7836 */ /* 0x000fc40000000000 */
[C---:B------:R-:W-:Y:S02]  /*0280*/  VIADD R23, R5.reuse, 0x1b0 ;  /* 0x000001b005177836 */ /* 0x040fe40000000000 */
[C---:B------:R-:W-:Y:S02]  /*0290*/  VIADD R25, R5.reuse, 0x1f8 ;  /* 0x000001f805197836 */ /* 0x040fe40000000000 */
[----:B-1----:R-:W-:-:S04]  /*02a0*/  IMAD.WIDE R2, R5, 0x4, R16 ;  /* 0x0000000405027825 */ /* 0x002fc800078e0210 */
[----:B------:R-:W-:-:S04]  /*02b0*/  IMAD.WIDE R4, R7, 0x4, R16 ;  /* 0x0000000407047825 */ /* 0x000fc800078e0210 */
[----:B------:R-:W-:-:S04]  /*02c0*/  IMAD.WIDE R6, R9, 0x4, R16 ;  /* 0x0000000409067825 */ /* 0x000fc800078e0210 */
[----:B------:R-:W-:Y:S01]  /*02d0*/  IMAD.WIDE R8, R11, 0x4, R16 ;  /* 0x000000040b087825 */ /* 0x000fe200078e0210 */
[----:B------:R-:W-:-:S03]  /*02e0*/  CS2R R20, SRZ ;  /* 0x0000000000147805 */ /* 0x000fc6000001ff00 */
[----:B------:R-:W-:-:S03]  /*02f0*/  IMAD.WIDE R10, R13, 0x4, R16 ;  /* 0x000000040d0a7825 */ /* 0x000fc600078e0210 */
[----:B------:R1:W3:Y:S01]  /*0300*/  @P6 LDG.E.EL R20, desc[UR6][R4.64] ;  /* 0x0000000604146981 */ /* 0x0002e2000c2e1900 */
[--C-:B------:R-:W-:Y:S01]  /*0310*/  IMAD.WIDE R12, R23, 0x4, R16.reuse ;  /* 0x00000004170c7825 */ /* 0x100fe200078e0210 */
[----:B------:R-:W-:Y:S02]  /*0320*/  CS2R R22, SRZ ;  /* 0x0000000000167805 */ /* 0x000fe4000001ff00 */
[----:B------:R-:W4:Y:S01]  /*0330*/  @P5 LDG.E.EL R21, desc[UR6][R6.64] ;  /* 0x0000000606155981 */ /* 0x000f22000c2e1900 */
[----:B------:R-:W-:Y:S01]  /*0340*/  IMAD.WIDE R16, R25, 0x4, R16 ;  /* 0x0000000419107825 */ /* 0x000fe200078e0210 */
[----:B------:R-:W-:Y:S02]  /*0350*/  CS2R R24, SRZ ;  /* 0x0000000000187805 */ /* 0x000fe4000001ff00 */
[----:B------:R-:W5:Y:S01]  /*0360*/  @P4 LDG.E.EL R22, desc[UR6][R8.64] ;  /* 0x0000000608164981 */ /* 0x000f62000c2e1900 */
[----:B------:R-:W-:-:S03]  /*0370*/  IMAD.MOV.U32 R26, RZ, RZ, RZ ;  /* 0x000000ffff1a7224 */ /* 0x000fc600078e00ff */
[----:B------:R-:W5:Y:S04]  /*0380*/  @P3 LDG.E.EL R24, desc[UR6][R10.64] ;  /* 0x000000060a183981 */ /* 0x000f68000c2e1900 */
[----:B------:R1:W5:Y:S04]  /*0390*/  @P2 LDG.E.EL R23, desc[UR6][R12.64] ;  /* 0x000000060c172981 */ /* 0x000368000c2e1900 */
[----:B------:R1:W5:Y:S04]  /*03a0*/  @P1 LDG.E.EL R26, desc[UR6][R2.64] ;  /* 0x00000006021a1981 */ /* 0x000368000c2e1900 */
[----:B------:R-:W5:Y:S01]  /*03b0*/  @P0 LDG.E.EL R25, desc[UR6][R16.64] ;  /* 0x0000000610190981 */ /* 0x000f62000c2e1900 */
[----:B------:R-:W1:Y:S01]  /*03c0*/  S2R R27, SR_TID.X ;  /* 0x00000000001b7919 */ /* 0x000e620000002100 */
[----:B------:R-:W1:Y:S01]  /*03d0*/  S2UR UR5, SR_CgaCtaId ;  /* 0x00000000000579c3 */ /* 0x000e620000008800 */
[----:B------:R-:W-:Y:S01]  /*03e0*/  UMOV UR4, 0x400 ;  /* 0x0000040000047882 */ /* 0x000fe20000000000 */
[----:B-1----:R-:W-:Y:S01]  /*03f0*/  IMAD.SHL.U32 R4, R27, 0x40, RZ ;  /* 0x000000401b047824 */ /* 0x002fe200078e00ff */
[----:B------:R-:W-:-:S04]  /*0400*/  SHF.R.U32.HI R5, RZ, 0x4, R27 ;  /* 0x00000004ff057819 */ /* 0x000fc8000001161b */
[----:B------:R-:W-:Y:S02]  /*0410*/  SGXT.U32 R5, R5, 0x3 ;  /* 0x000000030505781a */ /* 0x000fe40000000000 */
[----:B------:R-:W-:Y:S01]  /*0420*/  LOP3.LUT R4, R4, 0x3c0, RZ, 0xc0, !PT ;  /* 0x000003c004047812 */ /* 0x000fe200078ec0ff */
[----:B0-----:R-:W-:-:S03]  /*0430*/  UPRMT UR4, UR5, 0x654, UR4 ;  /* 0x0000065405047896 */ /* 0x001fc60008000004 */
[----:B------:R-:W-:-:S04]  /*0440*/  LOP3.LUT R5, R4, R5, RZ, 0xfc, !PT ;  /* 0x0000000504057212 */ /* 0x000fc800078efcff */
[----:B------:R-:W-:-:S04]  /*0450*/  LEA.HI R5, R4, R5, RZ, 0x1c ;  /* 0x0000000504057211 */ /* 0x000fc800078fe0ff */
[----:B------:R-:W-:Y:S01]  /*0460*/  LEA R13, R5, UR4, 0x2 ;  /* 0x00000004050d7c11 */ /* 0x000fe2000f8e10ff */
[----:B------:R-:W-:Y:S01]  /*0470*/  IMAD.SHL.U32 R8, R27, 0x4, RZ ;  /* 0x000000041b087824 */ /* 0x000fe200078e00ff */
[----:B------:R-:W-:-:S04]  /*0480*/  SHF.R.U32.HI R2, RZ, 0x2, R27 ;  /* 0x00000002ff027819 */ /* 0x000fc8000001161b */
[----:B------:R-:W-:Y:S02]  /*0490*/  LOP3.LUT R8, R8, 0x1fc, RZ, 0xc0, !PT ;  /* 0x000001fc08087812 */ /* 0x000fe400078ec0ff */
[----:B------:R-:W-:-:S05]  /*04a0*/  LOP3.LUT R3, R2, 0x1c, RZ, 0xc0, !PT ;  /* 0x0000001c02037812 */ /* 0x000fca00078ec0ff */
[----:B------:R-:W-:-:S05]  /*04b0*/  IMAD.IADD R3, R8, 0x1, R3 ;  /* 0x0000000108037824 */ /* 0x000fca00078e0203 */
[----:B------:R-:W-:Y:S01]  /*04c0*/  LEA R4, R3, UR4, 0x2 ;  /* 0x0000000403047c11 */ /* 0x000fe2000f8e10ff */
[----:B------:R-:W-:Y:S01]  /*04d0*/  IMAD.SHL.U32 R18, R18, 0x4, RZ ;  /* 0x0000000412127824 */ /* 0x000fe200078e00ff */
[----:B------:R-:W0:Y:S04]  /*04e0*/  LDC.64 R2, c[0x0][0x218] ;  /* 0x00008600ff027b82 */ /* 0x000e280000000a00 */
[----:B------:R-:W-:-:S05]  /*04f0*/  LOP3.LUT R18, R19, 0x3c, R18, 0xf8, !PT ;  /* 0x0000003c13127812 */ /* 0x000fca00078ef812 */
[----:B------:R-:W-:-:S05]  /*0500*/  IMAD.HI R9, R18, 0x66666667, RZ ;  /* 0x6666666712097827 */ /* 0x000fca00078e02ff */
[----:B------:R-:W-:-:S04]  /*0510*/  SHF.R.U32.HI R10, RZ, 0x1f, R9 ;  /* 0x0000001fff0a7819 */ /* 0x000fc80000011609 */
[----:B------:R-:W-:Y:S02]  /*0520*/  LEA.HI.SX32 R11, R9, R10, 0x18 ;  /* 0x0000000a090b7211 */ /* 0x000fe400078fc2ff */
[----:B------:R-:W-:Y:S02]  /*0530*/  LOP3.LUT R10, R8, 0x200, RZ, 0xfc, !PT ;  /* 0x00000200080a7812 */ /* 0x000fe400078efcff */
[----:B------:R-:W-:Y:S01]  /*0540*/  ISETP.GE.AND P0, PT, R18, 0x64000, PT ;  /* 0x000640001200780c */ /* 0x000fe20003f06270 */
[----:B------:R-:W-:Y:S01]  /*0550*/  IMAD R18, R11, -0x280, R18 ;  /* 0xfffffd800b127824 */ /* 0x000fe200078e0212 */
[----:B------:R-:W-:Y:S02]  /*0560*/  LOP3.LUT R9, R15, R0, RZ, 0xfc, !PT ;  /* 0x000000000f097212 */ /* 0x000fe400078efcff */
[----:B------:R-:W-:Y:S02]  /*0570*/  LOP3.LUT R0, R15, 0x8, R0, 0xfe, !PT ;  /* 0x000000080f007812 */ /* 0x000fe400078efe00 */
[----:B------:R-:W-:Y:S01]  /*0580*/  SHF.R.U32.HI R10, RZ, 0x4, R10 ;  /* 0x00000004ff0a7819 */ /* 0x000fe2000001160a */
[----:B------:R-:W-:Y:S01]  /*0590*/  IMAD R18, R11, 0x1680, R18 ;  /* 0x000016800b127824 */ /* 0x000fe200078e0212 */
[----:B------:R-:W-:-:S02]  /*05a0*/  ISETP.LT.AND P1, PT, R9, 0x9, !P0 ;  /* 0x000000090900780c */ /* 0x000fc40004721270 */
[----:B------:R-:W-:Y:S02]  /*05b0*/  ISETP.LT.AND P0, PT, R0, 0x9, !P0 ;  /* 0x000000090000780c */ /* 0x000fe40004701270 */
[----:B------:R-:W-:Y:S01]  /*05c0*/  LOP3.LUT R11, R10, 0x3c, RZ, 0xc0, !PT ;  /* 0x0000003c0a0b7812 */ /* 0x000fe200078ec0ff */
[----:B------:R-:W-:-:S04]  /*05d0*/  IMAD R9, R9, 0x280, R18 ;  /* 0x0000028009097824 */ /* 0x000fc800078e0212 */
[----:B------:R-:W-:Y:S02]  /*05e0*/  IMAD.IADD R11, R8, 0x1, R11 ;  /* 0x00000001080b7824 */ /* 0x000fe400078e020b */
[----:B0-----:R-:W-:-:S03]  /*05f0*/  IMAD.WIDE R8, R9, 0x4, R2 ;  /* 0x0000000409087825 */ /* 0x001fc600078e0202 */
[----:B------:R-:W-:Y:S01]  /*0600*/  LEA R11, R11, UR4, 0x2 ;  /* 0x000000040b0b7c11 */ /* 0x000fe2000f8e10ff */
[----:B--2---:R-:W-:Y:S04]  /*0610*/  STS [R13+0x20], R14 ;  /* 0x0000200e0d007388 */ /* 0x004fe80000000800 */
[----:B---3--:R-:W-:Y:S04]  /*0620*/  STS [R13+0x40], R20 ;  /* 0x000040140d007388 */ /* 0x008fe80000000800 */
[----:B----4-:R-:W-:Y:S04]  /*0630*/  STS [R13+0x60], R21 ;  /* 0x000060150d007388 */ /* 0x010fe80000000800 */
[----:B-----5:R-:W-:Y:S04]  /*0640*/  STS [R13+0x80], R22 ;  /* 0x000080160d007388 */ /* 0x020fe80000000800 */
[----:B------:R-:W-:Y:S04]  /*0650*/  STS [R13+0xa0], R24 ;  /* 0x0000a0180d007388 */ /* 0x000fe80000000800 */
[----:B------:R-:W-:Y:S04]  /*0660*/  STS [R13+0xc0], R23 ;  /* 0x0000c0170d007388 */ /* 0x000fe80000000800 */
[----:B------:R-:W-:Y:S04]  /*0670*/  STS [R13], R26 ;  /* 0x0000001a0d007388 */ /* 0x000fe80000000800 */
[----:B------:R-:W-:Y:S01]  /*0680*/  STS [R13+0xe0], R25 ;  /* 0x0000e0190d007388 */ /* 0x000fe20000000800 */
[----:B------:R-:W-:Y:S06]  /*0690*/  BAR.SYNC.DEFER_BLOCKING 0x0 ;  /* 0x0000000000007b1d */ /* 0x000fec0000010000 */
[----:B------:R-:W0:Y:S04]  /*06a0*/  LDS.128 R4, [R4] ;  /* 0x0000000004047984 */ /* 0x000e280000000c00 */
[----:B0-----:R0:W-:Y:S02]  /*06b0*/  @P1 STG.E.128 desc[UR6][R8.64], R4 ;  /* 0x0000000408001986 */ /* 0x0011e4000c101d06 */
[----:B0-----:R-:W-:Y:S05]  /*06c0*/  @!P0 EXIT ;  /* 0x000000000000894d */ /* 0x001fea0003800000 */
[----:B0-----:R-:W0:Y:S01]  /*06d0*/  LDS.128 R8, [R11+0x800] ;  /* 0x000800000b087984 */ /* 0x001e220000000c00 */
[----:B------:R-:W-:-:S04]  /*06e0*/  IMAD R5, R0, 0x280, R18 ;  /* 0x0000028000057824 */ /* 0x000fc800078e0212 */
[----:B------:R-:W-:-:S05]  /*06f0*/  IMAD.WIDE R2, R5, 0x4, R2 ;  /* 0x0000000405027825 */ /* 0x000fca00078e0202 */
[----:B0-----:R-:W-:Y:S01]  /*0700*/  STG.E.128 desc[UR6][R2.64], R8 ;  /* 0x0000000802007986 */ /* 0x001fe2000c101d06 */
[----:B------:R-:W-:Y:S05]  /*0710*/  EXIT ;  /* 0x000000000000794d */ /* 0x000fea0003800000 */
.L_x_0:
[----:B------:R-:W-:-:S00]  /*0720*/  BRA `(.L_x_0) ;  /* 0xfffffffc00fc7947 */ /* 0x000fc0000383ffff */
[----:B------:R-:W-:-:S00]  /*0730*/  NOP ;  /* 0x0000000000007918 */ /* 0x000fc00000000000 */
        /* <DEDUP_REMOVED lines=12> */
.L_x_1:


//--------------------- .nv.shared.triton_poi_fused_8 --------------------------
	.section	.nv.shared.triton_poi_fused_8,"aw",@nobits
	.sectionflags	@""
	.align	16
	.zero		1024


//--------------------- .nv.constant0.triton_poi_fused_8 --------------------------
	.section	.nv.constant0.triton_poi_fused_8,"a",@progbits
	.sectionflags	@""
	.align	4
.nv.constant0.triton_poi_fused_8:
	.zero		552
